//
// Generated by NVIDIA NVVM Compiler
//
// Compiler Build ID: CL-36424714
// Cuda compilation tools, release 13.0, V13.0.88
// Based on NVVM 20.0.0
//

.version 9.0
.target sm_100
.address_size 64

	// .globl	_Z8abs_diffPfS_S_i

.visible .entry _Z8abs_diffPfS_S_i(
	.param .u64 .ptr .align 1 _Z8abs_diffPfS_S_i_param_0,
	.param .u64 .ptr .align 1 _Z8abs_diffPfS_S_i_param_1,
	.param .u64 .ptr .align 1 _Z8abs_diffPfS_S_i_param_2,
	.param .u32 _Z8abs_diffPfS_S_i_param_3
)
{
	.reg .pred 	%p<2>;
	.reg .b32 	%r<6>;
	.reg .b32 	%f<5>;
	.reg .b64 	%rd<11>;

	ld.param.u64 	%rd1, [_Z8abs_diffPfS_S_i_param_0];
	ld.param.u64 	%rd2, [_Z8abs_diffPfS_S_i_param_1];
	ld.param.u64 	%rd3, [_Z8abs_diffPfS_S_i_param_2];
	ld.param.u32 	%r2, [_Z8abs_diffPfS_S_i_param_3];
	mov.u32 	%r3, %ctaid.x;
	mov.u32 	%r4, %ntid.x;
	mov.u32 	%r5, %tid.x;
	mad.lo.s32 	%r1, %r3, %r4, %r5;
	setp.ge.s32 	%p1, %r1, %r2;
	@%p1 bra 	$L__BB0_2;
	cvta.to.global.u64 	%rd4, %rd1;
	cvta.to.global.u64 	%rd5, %rd2;
	cvta.to.global.u64 	%rd6, %rd3;
	mul.wide.s32 	%rd7, %r1, 4;
	add.s64 	%rd8, %rd4, %rd7;
	ld.global.f32 	%f1, [%rd8];
	add.s64 	%rd9, %rd5, %rd7;
	ld.global.f32 	%f2, [%rd9];
	sub.f32 	%f3, %f1, %f2;
	abs.f32 	%f4, %f3;
	add.s64 	%rd10, %rd6, %rd7;
	st.global.f32 	[%rd10], %f4;
$L__BB0_2:
	ret;

}
	// .globl	_Z12squared_diffPfS_S_i
.visible .entry _Z12squared_diffPfS_S_i(
	.param .u64 .ptr .align 1 _Z12squared_diffPfS_S_i_param_0,
	.param .u64 .ptr .align 1 _Z12squared_diffPfS_S_i_param_1,
	.param .u64 .ptr .align 1 _Z12squared_diffPfS_S_i_param_2,
	.param .u32 _Z12squared_diffPfS_S_i_param_3
)
{
	.reg .pred 	%p<2>;
	.reg .b32 	%r<6>;
	.reg .b32 	%f<5>;
	.reg .b64 	%rd<11>;

	ld.param.u64 	%rd1, [_Z12squared_diffPfS_S_i_param_0];
	ld.param.u64 	%rd2, [_Z12squared_diffPfS_S_i_param_1];
	ld.param.u64 	%rd3, [_Z12squared_diffPfS_S_i_param_2];
	ld.param.u32 	%r2, [_Z12squared_diffPfS_S_i_param_3];
	mov.u32 	%r3, %ctaid.x;
	mov.u32 	%r4, %ntid.x;
	mov.u32 	%r5, %tid.x;
	mad.lo.s32 	%r1, %r3, %r4, %r5;
	setp.ge.s32 	%p1, %r1, %r2;
	@%p1 bra 	$L__BB1_2;
	cvta.to.global.u64 	%rd4, %rd1;
	cvta.to.global.u64 	%rd5, %rd2;
	cvta.to.global.u64 	%rd6, %rd3;
	mul.wide.s32 	%rd7, %r1, 4;
	add.s64 	%rd8, %rd4, %rd7;
	ld.global.f32 	%f1, [%rd8];
	add.s64 	%rd9, %rd5, %rd7;
	ld.global.f32 	%f2, [%rd9];
	sub.f32 	%f3, %f1, %f2;
	mul.f32 	%f4, %f3, %f3;
	add.s64 	%rd10, %rd6, %rd7;
	st.global.f32 	[%rd10], %f4;
$L__BB1_2:
	ret;

}
	// .globl	_Z10huber_lossPfS_S_if
.visible .entry _Z10huber_lossPfS_S_if(
	.param .u64 .ptr .align 1 _Z10huber_lossPfS_S_if_param_0,
	.param .u64 .ptr .align 1 _Z10huber_lossPfS_S_if_param_1,
	.param .u64 .ptr .align 1 _Z10huber_lossPfS_S_if_param_2,
	.param .u32 _Z10huber_lossPfS_S_if_param_3,
	.param .f32 _Z10huber_lossPfS_S_if_param_4
)
{
	.reg .pred 	%p<3>;
	.reg .b32 	%r<6>;
	.reg .b32 	%f<8>;
	.reg .b64 	%rd<14>;
	.reg .b64 	%fd<8>;

	ld.param.u64 	%rd2, [_Z10huber_lossPfS_S_if_param_0];
	ld.param.u64 	%rd3, [_Z10huber_lossPfS_S_if_param_1];
	ld.param.u64 	%rd4, [_Z10huber_lossPfS_S_if_param_2];
	ld.param.u32 	%r2, [_Z10huber_lossPfS_S_if_param_3];
	ld.param.f32 	%f3, [_Z10huber_lossPfS_S_if_param_4];
	cvta.to.global.u64 	%rd1, %rd4;
	mov.u32 	%r3, %ctaid.x;
	mov.u32 	%r4, %ntid.x;
	mov.u32 	%r5, %tid.x;
	mad.lo.s32 	%r1, %r3, %r4, %r5;
	setp.ge.s32 	%p1, %r1, %r2;
	@%p1 bra 	$L__BB2_4;
	cvta.to.global.u64 	%rd5, %rd2;
	cvta.to.global.u64 	%rd6, %rd3;
	mul.wide.s32 	%rd7, %r1, 4;
	add.s64 	%rd8, %rd5, %rd7;
	ld.global.f32 	%f4, [%rd8];
	add.s64 	%rd9, %rd6, %rd7;
	ld.global.f32 	%f5, [%rd9];
	sub.f32 	%f1, %f4, %f5;
	abs.f32 	%f2, %f1;
	setp.gtu.f32 	%p2, %f2, %f3;
	@%p2 bra 	$L__BB2_3;
	cvt.f64.f32 	%fd1, %f1;
	mul.f64 	%fd2, %fd1, 0d3FE0000000000000;
	mul.f64 	%fd3, %fd2, %fd1;
	cvt.rn.f32.f64 	%f6, %fd3;
	add.s64 	%rd11, %rd1, %rd7;
	st.global.f32 	[%rd11], %f6;
	bra.uni 	$L__BB2_4;
$L__BB2_3:
	cvt.f64.f32 	%fd4, %f3;
	cvt.f64.f32 	%fd5, %f2;
	fma.rn.f64 	%fd6, %fd4, 0dBFE0000000000000, %fd5;
	mul.f64 	%fd7, %fd6, %fd4;
	cvt.rn.f32.f64 	%f7, %fd7;
	add.s64 	%rd13, %rd1, %rd7;
	st.global.f32 	[%rd13], %f7;
$L__BB2_4:
	ret;

}
	// .globl	_Z18cross_entropy_lossPfS_S_i
.visible .entry _Z18cross_entropy_lossPfS_S_i(
	.param .u64 .ptr .align 1 _Z18cross_entropy_lossPfS_S_i_param_0,
	.param .u64 .ptr .align 1 _Z18cross_entropy_lossPfS_S_i_param_1,
	.param .u64 .ptr .align 1 _Z18cross_entropy_lossPfS_S_i_param_2,
	.param .u32 _Z18cross_entropy_lossPfS_S_i_param_3
)
{
	.reg .pred 	%p<8>;
	.reg .b32 	%r<14>;
	.reg .b32 	%f<50>;
	.reg .b64 	%rd<11>;
	.reg .b64 	%fd<8>;

	ld.param.u64 	%rd1, [_Z18cross_entropy_lossPfS_S_i_param_0];
	ld.param.u64 	%rd2, [_Z18cross_entropy_lossPfS_S_i_param_1];
	ld.param.u64 	%rd3, [_Z18cross_entropy_lossPfS_S_i_param_2];
	ld.param.u32 	%r2, [_Z18cross_entropy_lossPfS_S_i_param_3];
	mov.u32 	%r3, %ctaid.x;
	mov.u32 	%r4, %ntid.x;
	mov.u32 	%r5, %tid.x;
	mad.lo.s32 	%r1, %r3, %r4, %r5;
	setp.ge.s32 	%p1, %r1, %r2;
	@%p1 bra 	$L__BB3_2;
	cvta.to.global.u64 	%rd4, %rd1;
	cvta.to.global.u64 	%rd5, %rd2;
	cvta.to.global.u64 	%rd6, %rd3;
	mul.wide.s32 	%rd7, %r1, 4;
	add.s64 	%rd8, %rd4, %rd7;
	ld.global.f32 	%f1, [%rd8];
	neg.f32 	%f2, %f1;
	add.s64 	%rd9, %rd5, %rd7;
	ld.global.f32 	%f3, [%rd9];
	setp.lt.f32 	%p2, %f3, 0f00800000;
	mul.f32 	%f4, %f3, 0f4B000000;
	selp.f32 	%f5, %f4, %f3, %p2;
	selp.f32 	%f6, 0fC1B80000, 0f00000000, %p2;
	mov.b32 	%r6, %f5;
	add.s32 	%r7, %r6, -1059760811;
	and.b32  	%r8, %r7, -8388608;
	sub.s32 	%r9, %r6, %r8;
	mov.b32 	%f7, %r9;
	cvt.rn.f32.s32 	%f8, %r8;
	fma.rn.f32 	%f9, %f8, 0f34000000, %f6;
	add.f32 	%f10, %f7, 0fBF800000;
	fma.rn.f32 	%f11, %f10, 0fBE055027, 0f3E1039F6;
	fma.rn.f32 	%f12, %f11, %f10, 0fBDF8CDCC;
	fma.rn.f32 	%f13, %f12, %f10, 0f3E0F2955;
	fma.rn.f32 	%f14, %f13, %f10, 0fBE2AD8B9;
	fma.rn.f32 	%f15, %f14, %f10, 0f3E4CED0B;
	fma.rn.f32 	%f16, %f15, %f10, 0fBE7FFF22;
	fma.rn.f32 	%f17, %f16, %f10, 0f3EAAAA78;
	fma.rn.f32 	%f18, %f17, %f10, 0fBF000000;
	mul.f32 	%f19, %f10, %f18;
	fma.rn.f32 	%f20, %f19, %f10, %f10;
	fma.rn.f32 	%f21, %f9, 0f3F317218, %f20;
	setp.gt.u32 	%p3, %r6, 2139095039;
	fma.rn.f32 	%f22, %f5, 0f7F800000, 0f7F800000;
	selp.f32 	%f23, %f22, %f21, %p3;
	setp.eq.f32 	%p4, %f5, 0f00000000;
	selp.f32 	%f24, 0fFF800000, %f23, %p4;
	mul.f32 	%f25, %f24, %f2;
	cvt.f64.f32 	%fd1, %f25;
	cvt.f64.f32 	%fd2, %f1;
	mov.f64 	%fd3, 0d3FF0000000000000;
	sub.f64 	%fd4, %fd3, %fd2;
	mov.f32 	%f26, 0f3F800000;
	sub.f32 	%f27, %f26, %f3;
	setp.lt.f32 	%p5, %f27, 0f00800000;
	mul.f32 	%f28, %f27, 0f4B000000;
	selp.f32 	%f29, %f28, %f27, %p5;
	selp.f32 	%f30, 0fC1B80000, 0f00000000, %p5;
	mov.b32 	%r10, %f29;
	add.s32 	%r11, %r10, -1059760811;
	and.b32  	%r12, %r11, -8388608;
	sub.s32 	%r13, %r10, %r12;
	mov.b32 	%f31, %r13;
	cvt.rn.f32.s32 	%f32, %r12;
	fma.rn.f32 	%f33, %f32, 0f34000000, %f30;
	add.f32 	%f34, %f31, 0fBF800000;
	fma.rn.f32 	%f35, %f34, 0fBE055027, 0f3E1039F6;
	fma.rn.f32 	%f36, %f35, %f34, 0fBDF8CDCC;
	fma.rn.f32 	%f37, %f36, %f34, 0f3E0F2955;
	fma.rn.f32 	%f38, %f37, %f34, 0fBE2AD8B9;
	fma.rn.f32 	%f39, %f38, %f34, 0f3E4CED0B;
	fma.rn.f32 	%f40, %f39, %f34, 0fBE7FFF22;
	fma.rn.f32 	%f41, %f40, %f34, 0f3EAAAA78;
	fma.rn.f32 	%f42, %f41, %f34, 0fBF000000;
	mul.f32 	%f43, %f34, %f42;
	fma.rn.f32 	%f44, %f43, %f34, %f34;
	fma.rn.f32 	%f45, %f33, 0f3F317218, %f44;
	setp.gt.u32 	%p6, %r10, 2139095039;
	fma.rn.f32 	%f46, %f29, 0f7F800000, 0f7F800000;
	selp.f32 	%f47, %f46, %f45, %p6;
	setp.eq.f32 	%p7, %f29, 0f00000000;
	selp.f32 	%f48, 0fFF800000, %f47, %p7;
	cvt.f64.f32 	%fd5, %f48;
	mul.f64 	%fd6, %fd4, %fd5;
	sub.f64 	%fd7, %fd1, %fd6;
	cvt.rn.f32.f64 	%f49, %fd7;
	add.s64 	%rd10, %rd6, %rd7;
	st.global.f32 	[%rd10], %f49;
$L__BB3_2:
	ret;

}


// ===== COMPILED SASS (sm_100) =====

	.target	sm_100

	.elftype	@"ET_EXEC"


//--------------------- .note.nv.tkinfo           --------------------------
	.section	.note.nv.tkinfo,"",@"SHT_NOTE"
	.sectionflags	@"SHF_NOTE_NV_TKINFO"
	.tkinfo
        /*0018*/ 	.word	0x00000002
        /*0030*/ 	.string	""
        /*0030*/ 	.string	"ptxas"
        /*0030*/ 	.string	"Cuda compilation tools, release 13.0, V13.0.88"
        /*0030*/ 	.string	"Build cuda_13.0.r13.0/compiler.36424714_0"
        /*0030*/ 	.string	"-arch sm_100 -m 64 "



//--------------------- .note.nv.cuinfo           --------------------------
	.section	.note.nv.cuinfo,"",@"SHT_NOTE"
	.sectionflags	@"SHF_NOTE_NV_CUINFO"
        /*0018*/ 	.short	0x0002
        /*001a*/ 	.short	0x0064
        /*001c*/ 	.short	0x0082
	.zero		2


//--------------------- .nv.info                  --------------------------
	.section	.nv.info,"",@"SHT_CUDA_INFO"
	.align	4


	//----- nvinfo : EIATTR_REGCOUNT
	.align		4
        /*0000*/ 	.byte	0x04, 0x2f
        /*0002*/ 	.short	(.L_1 - .L_0)
	.align		4
.L_0:
        /*0004*/ 	.word	index@(_Z8abs_diffPfS_S_i)
        /*0008*/ 	.word	0x0000000c


	//----- nvinfo : EIATTR_FRAME_SIZE
	.align		4
.L_1:
        /*000c*/ 	.byte	0x04, 0x11
        /*000e*/ 	.short	(.L_3 - .L_2)
	.align		4
.L_2:
        /*0010*/ 	.word	index@(_Z8abs_diffPfS_S_i)
        /*0014*/ 	.word	0x00000000


	//----- nvinfo : EIATTR_REGCOUNT
	.align		4
.L_3:
        /*0018*/ 	.byte	0x04, 0x2f
        /*001a*/ 	.short	(.L_5 - .L_4)
	.align		4
.L_4:
        /*001c*/ 	.word	index@(_Z12squared_diffPfS_S_i)
        /*0020*/ 	.word	0x0000000c


	//----- nvinfo : EIATTR_FRAME_SIZE
	.align		4
.L_5:
        /*0024*/ 	.byte	0x04, 0x11
        /*0026*/ 	.short	(.L_7 - .L_6)
	.align		4
.L_6:
        /*0028*/ 	.word	index@(_Z12squared_diffPfS_S_i)
        /*002c*/ 	.word	0x00000000


	//----- nvinfo : EIATTR_REGCOUNT
	.align		4
.L_7:
        /*0030*/ 	.byte	0x04, 0x2f
        /*0032*/ 	.short	(.L_9 - .L_8)
	.align		4
.L_8:
        /*0034*/ 	.word	index@(_Z10huber_lossPfS_S_if)
        /*0038*/ 	.word	0x0000000f


	//----- nvinfo : EIATTR_FRAME_SIZE
	.align		4
.L_9:
        /*003c*/ 	.byte	0x04, 0x11
        /*003e*/ 	.short	(.L_11 - .L_10)
	.align		4
.L_10:
        /*0040*/ 	.word	index@(_Z10huber_lossPfS_S_if)
        /*0044*/ 	.word	0x00000000


	//----- nvinfo : EIATTR_REGCOUNT
	.align		4
.L_11:
        /*0048*/ 	.byte	0x04, 0x2f
        /*004a*/ 	.short	(.L_13 - .L_12)
	.align		4
.L_12:
        /*004c*/ 	.word	index@(_Z18cross_entropy_lossPfS_S_i)
        /*0050*/ 	.word	0x00000011


	//----- nvinfo : EIATTR_FRAME_SIZE
	.align		4
.L_13:
        /*0054*/ 	.byte	0x04, 0x11
        /*0056*/ 	.short	(.L_15 - .L_14)
	.align		4
.L_14:
        /*0058*/ 	.word	index@(_Z18cross_entropy_lossPfS_S_i)
        /*005c*/ 	.word	0x00000000


	//----- nvinfo : EIATTR_MIN_STACK_SIZE
	.align		4
.L_15:
        /*0060*/ 	.byte	0x04, 0x12
        /*0062*/ 	.short	(.L_17 - .L_16)
	.align		4
.L_16:
        /*0064*/ 	.word	index@(_Z18cross_entropy_lossPfS_S_i)
        /*0068*/ 	.word	0x00000000


	//----- nvinfo : EIATTR_MIN_STACK_SIZE
	.align		4
.L_17:
        /*006c*/ 	.byte	0x04, 0x12
        /*006e*/ 	.short	(.L_19 - .L_18)
	.align		4
.L_18:
        /*0070*/ 	.word	index@(_Z10huber_lossPfS_S_if)
        /*0074*/ 	.word	0x00000000


	//----- nvinfo : EIATTR_MIN_STACK_SIZE
	.align		4
.L_19:
        /*0078*/ 	.byte	0x04, 0x12
        /*007a*/ 	.short	(.L_21 - .L_20)
	.align		4
.L_20:
        /*007c*/ 	.word	index@(_Z12squared_diffPfS_S_i)
        /*0080*/ 	.word	0x00000000


	//----- nvinfo : EIATTR_MIN_STACK_SIZE
	.align		4
.L_21:
        /*0084*/ 	.byte	0x04, 0x12
        /*0086*/ 	.short	(.L_23 - .L_22)
	.align		4
.L_22:
        /*0088*/ 	.word	index@(_Z8abs_diffPfS_S_i)
        /*008c*/ 	.word	0x00000000
.L_23:


//--------------------- .nv.compat                --------------------------
	.section	.nv.compat,"",@"SHT_CUDA_COMPAT_INFO"
	.align	4
        /*0000*/ 	.byte	0x02, 0x09, 0x00, 0x00, 0x02, 0x02, 0x01, 0x00, 0x02, 0x05, 0x05, 0x00, 0x03, 0x07, 0x01, 0x01
        /*0010*/ 	.byte	0x02, 0x03, 0x00, 0x00, 0x02, 0x06, 0x01, 0x00, 0x04, 0x0b, 0x08, 0x00, 0x01, 0x00, 0x00, 0x00
        /*0020*/ 	.byte	0x00, 0x00, 0x00, 0x00


//--------------------- .nv.info._Z18cross_entropy_lossPfS_S_i --------------------------
	.section	.nv.info._Z18cross_entropy_lossPfS_S_i,"",@"SHT_CUDA_INFO"
	.sectionflags	@""
	.align	4


	//----- nvinfo : EIATTR_CUDA_API_VERSION
	.align		4
        /*0000*/ 	.byte	0x04, 0x37
        /*0002*/ 	.short	(.L_25 - .L_24)
.L_24:
        /*0004*/ 	.word	0x00000082


	//----- nvinfo : EIATTR_KPARAM_INFO
	.align		4
.L_25:
        /*0008*/ 	.byte	0x04, 0x17
        /*000a*/ 	.short	(.L_27 - .L_26)
.L_26:
        /*000c*/ 	.word	0x00000000
        /*0010*/ 	.short	0x0003
        /*0012*/ 	.short	0x0018
        /*0014*/ 	.byte	0x00, 0xf0, 0x11, 0x00


	//----- nvinfo : EIATTR_KPARAM_INFO
	.align		4
.L_27:
        /*0018*/ 	.byte	0x04, 0x17
        /*001a*/ 	.short	(.L_29 - .L_28)
.L_28:
        /*001c*/ 	.word	0x00000000
        /*0020*/ 	.short	0x0002
        /*0022*/ 	.short	0x0010
        /*0024*/ 	.byte	0x00, 0xf5, 0x21, 0x00


	//----- nvinfo : EIATTR_KPARAM_INFO
	.align		4
.L_29:
        /*0028*/ 	.byte	0x04, 0x17
        /*002a*/ 	.short	(.L_31 - .L_30)
.L_30:
        /*002c*/ 	.word	0x00000000
        /*0030*/ 	.short	0x0001
        /*0032*/ 	.short	0x0008
        /*0034*/ 	.byte	0x00, 0xf5, 0x21, 0x00


	//----- nvinfo : EIATTR_KPARAM_INFO
	.align		4
.L_31:
        /*0038*/ 	.byte	0x04, 0x17
        /*003a*/ 	.short	(.L_33 - .L_32)
.L_32:
        /*003c*/ 	.word	0x00000000
        /*0040*/ 	.short	0x0000
        /*0042*/ 	.short	0x0000
        /*0044*/ 	.byte	0x00, 0xf5, 0x21, 0x00


	//----- nvinfo : EIATTR_SPARSE_MMA_MASK
	.align		4
.L_33:
        /*0048*/ 	.byte	0x03, 0x50
        /*004a*/ 	.short	0x0000


	//----- nvinfo : EIATTR_MAXREG_COUNT
	.align		4
        /*004c*/ 	.byte	0x03, 0x1b
        /*004e*/ 	.short	0x00ff


	//----- nvinfo : EIATTR_MERCURY_ISA_VERSION
	.align		4
        /*0050*/ 	.byte	0x03, 0x5f
        /*0052*/ 	.short	0x0101


	//----- nvinfo : EIATTR_VRC_CTA_INIT_COUNT
	.align		4
        /*0054*/ 	.byte	0x02, 0x4a
	.zero		1
	.zero		1


	//----- nvinfo : EIATTR_EXIT_INSTR_OFFSETS
	.align		4
        /*0058*/ 	.byte	0x04, 0x1c
        /*005a*/ 	.short	(.L_35 - .L_34)


	//   ....[0]....
.L_34:
        /*005c*/ 	.word	0x00000070


	//   ....[1]....
        /*0060*/ 	.word	0x000004d0


	//----- nvinfo : EIATTR_CBANK_PARAM_SIZE
	.align		4
.L_35:
        /*0064*/ 	.byte	0x03, 0x19
        /*0066*/ 	.short	0x001c


	//----- nvinfo : EIATTR_PARAM_CBANK
	.align		4
        /*0068*/ 	.byte	0x04, 0x0a
        /*006a*/ 	.short	(.L_37 - .L_36)
	.align		4
.L_36:
        /*006c*/ 	.word	index@(.nv.constant0._Z18cross_entropy_lossPfS_S_i)
        /*0070*/ 	.short	0x0380
        /*0072*/ 	.short	0x001c


	//----- nvinfo : EIATTR_SW_WAR
	.align		4
.L_37:
        /*0074*/ 	.byte	0x04, 0x36
        /*0076*/ 	.short	(.L_39 - .L_38)
.L_38:
        /*0078*/ 	.word	0x00000008
.L_39:


//--------------------- .nv.info._Z10huber_lossPfS_S_if --------------------------
	.section	.nv.info._Z10huber_lossPfS_S_if,"",@"SHT_CUDA_INFO"
	.sectionflags	@""
	.align	4


	//----- nvinfo : EIATTR_CUDA_API_VERSION
	.align		4
        /*0000*/ 	.byte	0x04, 0x37
        /*0002*/ 	.short	(.L_41 - .L_40)
.L_40:
        /*0004*/ 	.word	0x00000082


	//----- nvinfo : EIATTR_KPARAM_INFO
	.align		4
.L_41:
        /*0008*/ 	.byte	0x04, 0x17
        /*000a*/ 	.short	(.L_43 - .L_42)
.L_42:
        /*000c*/ 	.word	0x00000000
        /*0010*/ 	.short	0x0004
        /*0012*/ 	.short	0x001c
        /*0014*/ 	.byte	0x00, 0xf0, 0x11, 0x00


	//----- nvinfo : EIATTR_KPARAM_INFO
	.align		4
.L_43:
        /*0018*/ 	.byte	0x04, 0x17
        /*001a*/ 	.short	(.L_45 - .L_44)
.L_44:
        /*001c*/ 	.word	0x00000000
        /*0020*/ 	.short	0x0003
        /*0022*/ 	.short	0x0018
        /*0024*/ 	.byte	0x00, 0xf0, 0x11, 0x00


	//----- nvinfo : EIATTR_KPARAM_INFO
	.align		4
.L_45:
        /*0028*/ 	.byte	0x04, 0x17
        /*002a*/ 	.short	(.L_47 - .L_46)
.L_46:
        /*002c*/ 	.word	0x00000000
        /*0030*/ 	.short	0x0002
        /*0032*/ 	.short	0x0010
        /*0034*/ 	.byte	0x00, 0xf5, 0x21, 0x00


	//----- nvinfo : EIATTR_KPARAM_INFO
	.align		4
.L_47:
        /*0038*/ 	.byte	0x04, 0x17
        /*003a*/ 	.short	(.L_49 - .L_48)
.L_48:
        /*003c*/ 	.word	0x00000000
        /*0040*/ 	.short	0x0001
        /*0042*/ 	.short	0x0008
        /*0044*/ 	.byte	0x00, 0xf5, 0x21, 0x00


	//----- nvinfo : EIATTR_KPARAM_INFO
	.align		4
.L_49:
        /*0048*/ 	.byte	0x04, 0x17
        /*004a*/ 	.short	(.L_51 - .L_50)
.L_50:
        /*004c*/ 	.word	0x00000000
        /*0050*/ 	.short	0x0000
        /*0052*/ 	.short	0x0000
        /*0054*/ 	.byte	0x00, 0xf5, 0x21, 0x00


	//----- nvinfo : EIATTR_SPARSE_MMA_MASK
	.align		4
.L_51:
        /*0058*/ 	.byte	0x03, 0x50
        /*005a*/ 	.short	0x0000


	//----- nvinfo : EIATTR_MAXREG_COUNT
	.align		4
        /*005c*/ 	.byte	0x03, 0x1b
        /*005e*/ 	.short	0x00ff


	//----- nvinfo : EIATTR_MERCURY_ISA_VERSION
	.align		4
        /*0060*/ 	.byte	0x03, 0x5f
        /*0062*/ 	.short	0x0101


	//----- nvinfo : EIATTR_VRC_CTA_INIT_COUNT
	.align		4
        /*0064*/ 	.byte	0x02, 0x4a
	.zero		1
	.zero		1


	//----- nvinfo : EIATTR_EXIT_INSTR_OFFSETS
	.align		4
        /*0068*/ 	.byte	0x04, 0x1c
        /*006a*/ 	.short	(.L_53 - .L_52)


	//   ....[0]....
.L_52:
        /*006c*/ 	.word	0x00000070


	//   ....[1]....
        /*0070*/ 	.word	0x00000190


	//   ....[2]....
        /*0074*/ 	.word	0x00000220


	//----- nvinfo : EIATTR_CBANK_PARAM_SIZE
	.align		4
.L_53:
        /*0078*/ 	.byte	0x03, 0x19
        /*007a*/ 	.short	0x0020


	//----- nvinfo : EIATTR_PARAM_CBANK
	.align		4
        /*007c*/ 	.byte	0x04, 0x0a
        /*007e*/ 	.short	(.L_55 - .L_54)
	.align		4
.L_54:
        /*0080*/ 	.word	index@(.nv.constant0._Z10huber_lossPfS_S_if)
        /*0084*/ 	.short	0x0380
        /*0086*/ 	.short	0x0020


	//----- nvinfo : EIATTR_SW_WAR
	.align		4
.L_55:
        /*0088*/ 	.byte	0x04, 0x36
        /*008a*/ 	.short	(.L_57 - .L_56)
.L_56:
        /*008c*/ 	.word	0x00000008
.L_57:


//--------------------- .nv.info._Z12squared_diffPfS_S_i --------------------------
	.section	.nv.info._Z12squared_diffPfS_S_i,"",@"SHT_CUDA_INFO"
	.sectionflags	@""
	.align	4


	//----- nvinfo : EIATTR_CUDA_API_VERSION
	.align		4
        /*0000*/ 	.byte	0x04, 0x37
        /*0002*/ 	.short	(.L_59 - .L_58)
.L_58:
        /*0004*/ 	.word	0x00000082


	//----- nvinfo : EIATTR_KPARAM_INFO
	.align		4
.L_59:
        /*0008*/ 	.byte	0x04, 0x17
        /*000a*/ 	.short	(.L_61 - .L_60)
.L_60:
        /*000c*/ 	.word	0x00000000
        /*0010*/ 	.short	0x0003
        /*0012*/ 	.short	0x0018
        /*0014*/ 	.byte	0x00, 0xf0, 0x11, 0x00


	//----- nvinfo : EIATTR_KPARAM_INFO
	.align		4
.L_61:
        /*0018*/ 	.byte	0x04, 0x17
        /*001a*/ 	.short	(.L_63 - .L_62)
.L_62:
        /*001c*/ 	.word	0x00000000
        /*0020*/ 	.short	0x0002
        /*0022*/ 	.short	0x0010
        /*0024*/ 	.byte	0x00, 0xf5, 0x21, 0x00


	//----- nvinfo : EIATTR_KPARAM_INFO
	.align		4
.L_63:
        /*0028*/ 	.byte	0x04, 0x17
        /*002a*/ 	.short	(.L_65 - .L_64)
.L_64:
        /*002c*/ 	.word	0x00000000
        /*0030*/ 	.short	0x0001
        /*0032*/ 	.short	0x0008
        /*0034*/ 	.byte	0x00, 0xf5, 0x21, 0x00


	//----- nvinfo : EIATTR_KPARAM_INFO
	.align		4
.L_65:
        /*0038*/ 	.byte	0x04, 0x17
        /*003a*/ 	.short	(.L_67 - .L_66)
.L_66:
        /*003c*/ 	.word	0x00000000
        /*0040*/ 	.short	0x0000
        /*0042*/ 	.short	0x0000
        /*0044*/ 	.byte	0x00, 0xf5, 0x21, 0x00


	//----- nvinfo : EIATTR_SPARSE_MMA_MASK
	.align		4
.L_67:
        /*0048*/ 	.byte	0x03, 0x50
        /*004a*/ 	.short	0x0000


	//----- nvinfo : EIATTR_MAXREG_COUNT
	.align		4
        /*004c*/ 	.byte	0x03, 0x1b
        /*004e*/ 	.short	0x00ff


	//----- nvinfo : EIATTR_MERCURY_ISA_VERSION
	.align		4
        /*0050*/ 	.byte	0x03, 0x5f
        /*0052*/ 	.short	0x0101


	//----- nvinfo : EIATTR_VRC_CTA_INIT_COUNT
	.align		4
        /*0054*/ 	.byte	0x02, 0x4a
	.zero		1
	.zero		1


	//----- nvinfo : EIATTR_EXIT_INSTR_OFFSETS
	.align		4
        /*0058*/ 	.byte	0x04, 0x1c
        /*005a*/ 	.short	(.L_69 - .L_68)


	//   ....[0]....
.L_68:
        /*005c*/ 	.word	0x00000070


	//   ....[1]....
        /*0060*/ 	.word	0x00000140


	//----- nvinfo : EIATTR_CBANK_PARAM_SIZE
	.align		4
.L_69:
        /*0064*/ 	.byte	0x03, 0x19
        /*0066*/ 	.short	0x001c


	//----- nvinfo : EIATTR_PARAM_CBANK
	.align		4
        /*0068*/ 	.byte	0x04, 0x0a
        /*006a*/ 	.short	(.L_71 - .L_70)
	.align		4
.L_70:
        /*006c*/ 	.word	index@(.nv.constant0._Z12squared_diffPfS_S_i)
        /*0070*/ 	.short	0x0380
        /*0072*/ 	.short	0x001c


	//----- nvinfo : EIATTR_SW_WAR
	.align		4
.L_71:
        /*0074*/ 	.byte	0x04, 0x36
        /*0076*/ 	.short	(.L_73 - .L_72)
.L_72:
        /*0078*/ 	.word	0x00000008
.L_73:


//--------------------- .nv.info._Z8abs_diffPfS_S_i --------------------------
	.section	.nv.info._Z8abs_diffPfS_S_i,"",@"SHT_CUDA_INFO"
	.sectionflags	@""
	.align	4


	//----- nvinfo : EIATTR_CUDA_API_VERSION
	.align		4
        /*0000*/ 	.byte	0x04, 0x37
        /*0002*/ 	.short	(.L_75 - .L_74)
.L_74:
        /*0004*/ 	.word	0x00000082


	//----- nvinfo : EIATTR_KPARAM_INFO
	.align		4
.L_75:
        /*0008*/ 	.byte	0x04, 0x17
        /*000a*/ 	.short	(.L_77 - .L_76)
.L_76:
        /*000c*/ 	.word	0x00000000
        /*0010*/ 	.short	0x0003
        /*0012*/ 	.short	0x0018
        /*0014*/ 	.byte	0x00, 0xf0, 0x11, 0x00


	//----- nvinfo : EIATTR_KPARAM_INFO
	.align		4
.L_77:
        /*0018*/ 	.byte	0x04, 0x17
        /*001a*/ 	.short	(.L_79 - .L_78)
.L_78:
        /*001c*/ 	.word	0x00000000
        /*0020*/ 	.short	0x0002
        /*0022*/ 	.short	0x0010
        /*0024*/ 	.byte	0x00, 0xf5, 0x21, 0x00


	//----- nvinfo : EIATTR_KPARAM_INFO
	.align		4
.L_79:
        /*0028*/ 	.byte	0x04, 0x17
        /*002a*/ 	.short	(.L_81 - .L_80)
.L_80:
        /*002c*/ 	.word	0x00000000
        /*0030*/ 	.short	0x0001
        /*0032*/ 	.short	0x0008
        /*0034*/ 	.byte	0x00, 0xf5, 0x21, 0x00


	//----- nvinfo : EIATTR_KPARAM_INFO
	.align		4
.L_81:
        /*0038*/ 	.byte	0x04, 0x17
        /*003a*/ 	.short	(.L_83 - .L_82)
.L_82:
        /*003c*/ 	.word	0x00000000
        /*0040*/ 	.short	0x0000
        /*0042*/ 	.short	0x0000
        /*0044*/ 	.byte	0x00, 0xf5, 0x21, 0x00


	//----- nvinfo : EIATTR_SPARSE_MMA_MASK
	.align		4
.L_83:
        /*0048*/ 	.byte	0x03, 0x50
        /*004a*/ 	.short	0x0000


	//----- nvinfo : EIATTR_MAXREG_COUNT
	.align		4
        /*004c*/ 	.byte	0x03, 0x1b
        /*004e*/ 	.short	0x00ff


	//----- nvinfo : EIATTR_MERCURY_ISA_VERSION
	.align		4
        /*0050*/ 	.byte	0x03, 0x5f
        /*0052*/ 	.short	0x0101


	//----- nvinfo : EIATTR_VRC_CTA_INIT_COUNT
	.align		4
        /*0054*/ 	.byte	0x02, 0x4a
	.zero		1
	.zero		1


	//----- nvinfo : EIATTR_EXIT_INSTR_OFFSETS
	.align		4
        /*0058*/ 	.byte	0x04, 0x1c
        /*005a*/ 	.short	(.L_85 - .L_84)


	//   ....[0]....
.L_84:
        /*005c*/ 	.word	0x00000070


	//   ....[1]....
        /*0060*/ 	.word	0x00000140


	//----- nvinfo : EIATTR_CBANK_PARAM_SIZE
	.align		4
.L_85:
        /*0064*/ 	.byte	0x03, 0x19
        /*0066*/ 	.short	0x001c


	//----- nvinfo : EIATTR_PARAM_CBANK
	.align		4
        /*0068*/ 	.byte	0x04, 0x0a
        /*006a*/ 	.short	(.L_87 - .L_86)
	.align		4
.L_86:
        /*006c*/ 	.word	index@(.nv.constant0._Z8abs_diffPfS_S_i)
        /*0070*/ 	.short	0x0380
        /*0072*/ 	.short	0x001c


	//----- nvinfo : EIATTR_SW_WAR
	.align		4
.L_87:
        /*0074*/ 	.byte	0x04, 0x36
        /*0076*/ 	.short	(.L_89 - .L_88)
.L_88:
        /*0078*/ 	.word	0x00000008
.L_89:


//--------------------- .nv.callgraph             --------------------------
	.section	.nv.callgraph,"",@"SHT_CUDA_CALLGRAPH"
	.align	4
	.sectionentsize	8
	.align		4
        /*0000*/ 	.word	0x00000000
	.align		4
        /*0004*/ 	.word	0xffffffff
	.align		4
        /*0008*/ 	.word	0x00000000
	.align		4
        /*000c*/ 	.word	0xfffffffe
	.align		4
        /*0010*/ 	.word	0x00000000
	.align		4
        /*0014*/ 	.word	0xfffffffd
	.align		4
        /*0018*/ 	.word	0x00000000
	.align		4
        /*001c*/ 	.word	0xfffffffc


//--------------------- .text._Z18cross_entropy_lossPfS_S_i --------------------------
	.section	.text._Z18cross_entropy_lossPfS_S_i,"ax",@progbits
	.align	128
        .global         _Z18cross_entropy_lossPfS_S_i
        .type           _Z18cross_entropy_lossPfS_S_i,@function
        .size           _Z18cross_entropy_lossPfS_S_i,(.L_x_4 - _Z18cross_entropy_lossPfS_S_i)
        .other          _Z18cross_entropy_lossPfS_S_i,@"STO_CUDA_ENTRY STV_DEFAULT"
_Z18cross_entropy_lossPfS_S_i:
.text._Z18cross_entropy_lossPfS_S_i:
[----:B------:R-:W-:Y:S01]  /*0000*/  LDC R1, c[0x0][0x37c] ;  /* 0x0000df00ff017b82 */ /* 0x000fe20000000800 */
[----:B------:R-:W0:Y:S07]  /*0010*/  S2R R3, SR_TID.X ;  /* 0x0000000000037919 */ /* 0x000e2e0000002100 */
[----:B------:R-:W0:Y:S01]  /*0020*/  S2UR UR4, SR_CTAID.X ;  /* 0x00000000000479c3 */ /* 0x000e220000002500 */
[----:B------:R-:W1:Y:S07]  /*0030*/  LDCU UR5, c[0x0][0x398] ;  /* 0x00007300ff0577ac */ /* 0x000e6e0008000800 */
[----:B------:R-:W0:Y:S02]  /*0040*/  LDC R0, c[0x0][0x360] ;  /* 0x0000d800ff007b82 */ /* 0x000e240000000800 */
[----:B0-----:R-:W-:-:S05]  /*0050*/  IMAD R0, R0, UR4, R3 ;  /* 0x0000000400007c24 */ /* 0x001fca000f8e0203 */
[----:B-1----:R-:W-:-:S13]  /*0060*/  ISETP.GE.AND P0, PT, R0, UR5, PT ;  /* 0x0000000500007c0c */ /* 0x002fda000bf06270 */
[----:B------:R-:W-:Y:S05]  /*0070*/  @P0 EXIT ;  /* 0x000000000000094d */ /* 0x000fea0003800000 */
[----:B------:R-:W0:Y:S01]  /*0080*/  LDC.64 R8, c[0x0][0x388] ;  /* 0x0000e200ff087b82 */ /* 0x000e220000000a00 */
[----:B------:R-:W1:Y:S07]  /*0090*/  LDCU.64 UR4, c[0x0][0x358] ;  /* 0x00006b00ff0477ac */ /* 0x000e6e0008000a00 */
[----:B------:R-:W2:Y:S01]  /*00a0*/  LDC.64 R6, c[0x0][0x380] ;  /* 0x0000e000ff067b82 */ /* 0x000ea20000000a00 */
[----:B0-----:R-:W-:-:S06]  /*00b0*/  IMAD.WIDE R8, R0, 0x4, R8 ;  /* 0x0000000400087825 */ /* 0x001fcc00078e0208 */
[----:B-1----:R-:W3:Y:S01]  /*00c0*/  LDG.E R8, desc[UR4][R8.64] ;  /* 0x0000000408087981 */ /* 0x002ee2000c1e1900 */
[----:B--2---:R-:W-:-:S05]  /*00d0*/  IMAD.WIDE R6, R0, 0x4, R6 ;  /* 0x0000000400067825 */ /* 0x004fca00078e0206 */
[----:B------:R0:W2:Y:S01]  /*00e0*/  LDG.E R2, desc[UR4][R6.64] ;  /* 0x0000000406027981 */ /* 0x0000a2000c1e1900 */
[----:B------:R-:W-:Y:S02]  /*00f0*/  HFMA2 R10, -RZ, RZ, 1.5048828125, 33.21875 ;  /* 0x3e055027ff0a7431 */ /* 0x000fe400000001ff */
[C---:B---3--:R-:W-:Y:S01]  /*0100*/  FADD R3, -R8.reuse, 1 ;  /* 0x3f80000008037421 */ /* 0x048fe20000000100 */
[C---:B------:R-:W-:Y:S01]  /*0110*/  FMUL R5, R8.reuse, 8388608 ;  /* 0x4b00000008057820 */ /* 0x040fe20000400000 */
[----:B------:R-:W-:-:S03]  /*0120*/  FSETP.GEU.AND P0, PT, R8, 1.175494350822287508e-38, PT ;  /* 0x008000000800780b */ /* 0x000fc60003f0e000 */
[----:B------:R-:W-:Y:S02]  /*0130*/  FSETP.GEU.AND P1, PT, R3, 1.175494350822287508e-38, PT ;  /* 0x008000000300780b */ /* 0x000fe40003f2e000 */
[----:B------:R-:W-:Y:S02]  /*0140*/  FSEL R4, R5, R8, !P0 ;  /* 0x0000000805047208 */ /* 0x000fe40004000000 */
[----:B------:R-:W-:Y:S02]  /*0150*/  FSEL R12, RZ, -23, P1 ;  /* 0xc1b80000ff0c7808 */ /* 0x000fe40000800000 */
[----:B------:R-:W-:-:S04]  /*0160*/  IADD3 R5, PT, PT, R4, -0x3f2aaaab, RZ ;  /* 0xc0d5555504057810 */ /* 0x000fc80007ffe0ff */
[----:B------:R-:W-:-:S03]  /*0170*/  LOP3.LUT R9, R5, 0xff800000, RZ, 0xc0, !PT ;  /* 0xff80000005097812 */ /* 0x000fc600078ec0ff */
[----:B------:R-:W-:Y:S01]  /*0180*/  @!P1 FMUL R3, R3, 8388608 ;  /* 0x4b00000003039820 */ /* 0x000fe20000400000 */
[C---:B0-----:R-:W-:Y:S02]  /*0190*/  IADD3 R6, PT, PT, R4.reuse, -R9, RZ ;  /* 0x8000000904067210 */ /* 0x041fe40007ffe0ff */
[----:B------:R-:W-:Y:S02]  /*01a0*/  FSETP.NEU.AND P1, PT, R4, RZ, PT ;  /* 0x000000ff0400720b */ /* 0x000fe40003f2d000 */
[C---:B------:R-:W-:Y:S01]  /*01b0*/  IADD3 R8, PT, PT, R3.reuse, -0x3f2aaaab, RZ ;  /* 0xc0d5555503087810 */ /* 0x040fe20007ffe0ff */
[----:B------:R-:W-:Y:S01]  /*01c0*/  FADD R6, R6, -1 ;  /* 0xbf80000006067421 */ /* 0x000fe20000000000 */
[----:B------:R-:W-:Y:S02]  /*01d0*/  ISETP.GT.U32.AND P2, PT, R3, 0x7f7fffff, PT ;  /* 0x7f7fffff0300780c */ /* 0x000fe40003f44070 */
[----:B------:R-:W-:Y:S01]  /*01e0*/  LOP3.LUT R8, R8, 0xff800000, RZ, 0xc0, !PT ;  /* 0xff80000008087812 */ /* 0x000fe200078ec0ff */
[----:B------:R-:W-:-:S03]  /*01f0*/  FFMA R7, R6, -R10, 0.14084610342979431152 ;  /* 0x3e1039f606077423 */ /* 0x000fc6000000080a */
[----:B------:R-:W-:Y:S01]  /*0200*/  IADD3 R5, PT, PT, R3, -R8, RZ ;  /* 0x8000000803057210 */ /* 0x000fe20007ffe0ff */
[----:B------:R-:W-:-:S04]  /*0210*/  FFMA R7, R6, R7, -0.12148627638816833496 ;  /* 0xbdf8cdcc06077423 */ /* 0x000fc80000000007 */
[----:B------:R-:W-:Y:S01]  /*0220*/  FADD R5, R5, -1 ;  /* 0xbf80000005057421 */ /* 0x000fe20000000000 */
[----:B------:R-:W-:-:S03]  /*0230*/  FFMA R7, R6, R7, 0.13980610668659210205 ;  /* 0x3e0f295506077423 */ /* 0x000fc60000000007 */
[----:B------:R-:W-:Y:S01]  /*0240*/  FFMA R10, R5, -R10, 0.14084610342979431152 ;  /* 0x3e1039f6050a7423 */ /* 0x000fe2000000080a */
[----:B------:R-:W-:-:S03]  /*0250*/  FFMA R7, R6, R7, -0.16684235632419586182 ;  /* 0xbe2ad8b906077423 */ /* 0x000fc60000000007 */
[----:B------:R-:W-:Y:S01]  /*0260*/  FFMA R10, R5, R10, -0.12148627638816833496 ;  /* 0xbdf8cdcc050a7423 */ /* 0x000fe2000000000a */
[----:B------:R-:W-:-:S03]  /*0270*/  FFMA R7, R6, R7, 0.20012299716472625732 ;  /* 0x3e4ced0b06077423 */ /* 0x000fc60000000007 */
[C---:B------:R-:W-:Y:S01]  /*0280*/  FFMA R10, R5.reuse, R10, 0.13980610668659210205 ;  /* 0x3e0f2955050a7423 */ /* 0x040fe2000000000a */
[C---:B------:R-:W-:Y:S01]  /*0290*/  FFMA R11, R6.reuse, R7, -0.24999669194221496582 ;  /* 0xbe7fff22060b7423 */ /* 0x040fe20000000007 */
[----:B------:R-:W-:Y:S02]  /*02a0*/  FSEL R7, RZ, -23, P0 ;  /* 0xc1b80000ff077808 */ /* 0x000fe40000000000 */
[C---:B------:R-:W-:Y:S01]  /*02b0*/  FFMA R10, R5.reuse, R10, -0.16684235632419586182 ;  /* 0xbe2ad8b9050a7423 */ /* 0x040fe2000000000a */
[----:B------:R-:W-:Y:S01]  /*02c0*/  FFMA R11, R6, R11, 0.33333182334899902344 ;  /* 0x3eaaaa78060b7423 */ /* 0x000fe2000000000b */
[----:B------:R-:W-:Y:S02]  /*02d0*/  ISETP.GT.U32.AND P0, PT, R4, 0x7f7fffff, PT ;  /* 0x7f7fffff0400780c */ /* 0x000fe40003f04070 */
[----:B------:R-:W-:Y:S01]  /*02e0*/  FFMA R10, R5, R10, 0.20012299716472625732 ;  /* 0x3e4ced0b050a7423 */ /* 0x000fe2000000000a */
[----:B------:R-:W-:-:S03]  /*02f0*/  FFMA R11, R6, R11, -0.5 ;  /* 0xbf000000060b7423 */ /* 0x000fc6000000000b */
[----:B------:R-:W-:Y:S01]  /*0300*/  FFMA R10, R5, R10, -0.24999669194221496582 ;  /* 0xbe7fff22050a7423 */ /* 0x000fe2000000000a */
[----:B------:R-:W-:-:S03]  /*0310*/  FMUL R11, R6, R11 ;  /* 0x0000000b060b7220 */ /* 0x000fc60000400000 */
[C---:B------:R-:W-:Y:S01]  /*0320*/  FFMA R14, R5.reuse, R10, 0.33333182334899902344 ;  /* 0x3eaaaa78050e7423 */ /* 0x040fe2000000000a */
[----:B------:R-:W-:Y:S01]  /*0330*/  I2FP.F32.S32 R10, R9 ;  /* 0x00000009000a7245 */ /* 0x000fe20000201400 */
[----:B------:R-:W-:Y:S01]  /*0340*/  FFMA R6, R6, R11, R6 ;  /* 0x0000000b06067223 */ /* 0x000fe20000000006 */
[----:B------:R-:W-:Y:S01]  /*0350*/  I2FP.F32.S32 R9, R8 ;  /* 0x0000000800097245 */ /* 0x000fe20000201400 */
[C---:B------:R-:W-:Y:S01]  /*0360*/  FFMA R14, R5.reuse, R14, -0.5 ;  /* 0xbf000000050e7423 */ /* 0x040fe2000000000e */
[----:B------:R-:W-:Y:S01]  /*0370*/  MOV R8, 0x7f800000 ;  /* 0x7f80000000087802 */ /* 0x000fe20000000f00 */
[----:B------:R-:W-:Y:S02]  /*0380*/  FFMA R7, R10, 1.1920928955078125e-07, R7 ;  /* 0x340000000a077823 */ /* 0x000fe40000000007 */
[----:B------:R-:W-:Y:S01]  /*0390*/  FMUL R14, R5, R14 ;  /* 0x0000000e050e7220 */ /* 0x000fe20000400000 */
[----:B------:R-:W-:Y:S01]  /*03a0*/  FFMA R9, R9, 1.1920928955078125e-07, R12 ;  /* 0x3400000009097823 */ /* 0x000fe2000000000c */
[----:B------:R-:W0:Y:S02]  /*03b0*/  LDC.64 R10, c[0x0][0x390] ;  /* 0x0000e400ff0a7b82 */ /* 0x000e240000000a00 */
[----:B------:R-:W-:Y:S01]  /*03c0*/  FFMA R14, R5, R14, R5 ;  /* 0x0000000e050e7223 */ /* 0x000fe20000000005 */
[----:B------:R-:W-:Y:S01]  /*03d0*/  FFMA R5, R7, 0.69314718246459960938, R6 ;  /* 0x3f31721807057823 */ /* 0x000fe20000000006 */
[-C--:B------:R-:W-:Y:S01]  /*03e0*/  @P0 FFMA R5, R4, R8.reuse, +INF ;  /* 0x7f80000004050423 */ /* 0x080fe20000000008 */
[----:B------:R-:W-:Y:S01]  /*03f0*/  FSETP.NEU.AND P0, PT, R3, RZ, PT ;  /* 0x000000ff0300720b */ /* 0x000fe20003f0d000 */
[----:B------:R-:W-:Y:S01]  /*0400*/  FFMA R9, R9, 0.69314718246459960938, R14 ;  /* 0x3f31721809097823 */ /* 0x000fe2000000000e */
[----:B------:R-:W-:Y:S01]  /*0410*/  @P2 FFMA R9, R3, R8, +INF ;  /* 0x7f80000003092423 */ /* 0x000fe20000000008 */
[----:B--2---:R-:W1:Y:S01]  /*0420*/  F2F.F64.F32 R6, R2 ;  /* 0x0000000200067310 */ /* 0x004e620000201800 */
[----:B------:R-:W-:-:S03]  /*0430*/  FSEL R5, R5, -INF , P1 ;  /* 0xff80000005057808 */ /* 0x000fc60000800000 */
[----:B------:R-:W-:Y:S02]  /*0440*/  FSEL R9, R9, -INF , P0 ;  /* 0xff80000009097808 */ /* 0x000fe40000000000 */
[----:B------:R-:W-:-:S04]  /*0450*/  FMUL R3, R2, -R5 ;  /* 0x8000000502037220 */ /* 0x000fc80000400000 */
[----:B------:R-:W-:Y:S01]  /*0460*/  F2F.F64.F32 R8, R9 ;  /* 0x0000000900087310 */ /* 0x000fe20000201800 */
[----:B-1----:R-:W-:-:S07]  /*0470*/  DADD R6, -R6, 1 ;  /* 0x3ff0000006067429 */ /* 0x002fce0000000100 */
[----:B------:R-:W1:Y:S02]  /*0480*/  F2F.F64.F32 R4, R3 ;  /* 0x0000000300047310 */ /* 0x000e640000201800 */
[----:B-1----:R-:W-:Y:S01]  /*0490*/  DFMA R4, -R6, R8, R4 ;  /* 0x000000080604722b */ /* 0x002fe20000000104 */
[----:B0-----:R-:W-:-:S09]  /*04a0*/  IMAD.WIDE R6, R0, 0x4, R10 ;  /* 0x0000000400067825 */ /* 0x001fd200078e020a */
[----:B------:R-:W0:Y:S02]  /*04b0*/  F2F.F32.F64 R5, R4 ;  /* 0x0000000400057310 */ /* 0x000e240000301000 */
[----:B0-----:R-:W-:Y:S01]  /*04c0*/  STG.E desc[UR4][R6.64], R5 ;  /* 0x0000000506007986 */ /* 0x001fe2000c101904 */
[----:B------:R-:W-:Y:S05]  /*04d0*/  EXIT ;  /* 0x000000000000794d */ /* 0x000fea0003800000 */
.L_x_0:
[----:B------:R-:W-:-:S00]  /*04e0*/  BRA `(.L_x_0) ;  /* 0xfffffffc00fc7947 */ /* 0x000fc0000383ffff */
[----:B------:R-:W-:-:S00]  /*04f0*/  NOP ;  /* 0x0000000000007918 */ /* 0x000fc00000000000 */
        /* <DEDUP_REMOVED lines=8> */
.L_x_4:


//--------------------- .text._Z10huber_lossPfS_S_if --------------------------
	.section	.text._Z10huber_lossPfS_S_if,"ax",@progbits
	.align	128
        .global         _Z10huber_lossPfS_S_if
        .type           _Z10huber_lossPfS_S_if,@function
        .size           _Z10huber_lossPfS_S_if,(.L_x_5 - _Z10huber_lossPfS_S_if)
        .other          _Z10huber_lossPfS_S_if,@"STO_CUDA_ENTRY STV_DEFAULT"
_Z10huber_lossPfS_S_if:
.text._Z10huber_lossPfS_S_if:
        /* <DEDUP_REMOVED lines=9> */
[----:B------:R-:W1:Y:S01]  /*0090*/  LDCU.64 UR4, c[0x0][0x358] ;  /* 0x00006b00ff0477ac */ /* 0x000e620008000a00 */
[----:B------:R-:W2:Y:S06]  /*00a0*/  LDCU UR6, c[0x0][0x39c] ;  /* 0x00007380ff0677ac */ /* 0x000eac0008000800 */
[----:B------:R-:W3:Y:S01]  /*00b0*/  LDC.64 R4, c[0x0][0x388] ;  /* 0x0000e200ff047b82 */ /* 0x000ee20000000a00 */
[----:B0-----:R-:W-:-:S06]  /*00c0*/  IMAD.WIDE R2, R0, 0x4, R2 ;  /* 0x0000000400027825 */ /* 0x001fcc00078e0202 */
[----:B-1----:R-:W4:Y:S01]  /*00d0*/  LDG.E R2, desc[UR4][R2.64] ;  /* 0x0000000402027981 */ /* 0x002f22000c1e1900 */
[----:B---3--:R-:W-:-:S06]  /*00e0*/  IMAD.WIDE R4, R0, 0x4, R4 ;  /* 0x0000000400047825 */ /* 0x008fcc00078e0204 */
[----:B------:R-:W4:Y:S02]  /*00f0*/  LDG.E R5, desc[UR4][R4.64] ;  /* 0x0000000404057981 */ /* 0x000f24000c1e1900 */
[----:B----4-:R-:W-:-:S05]  /*0100*/  FADD R12, R2, -R5 ;  /* 0x80000005020c7221 */ /* 0x010fca0000000000 */
[----:B--2---:R-:W-:-:S13]  /*0110*/  FSETP.GTU.AND P0, PT, |R12|, UR6, PT ;  /* 0x000000060c007c0b */ /* 0x004fda000bf0c200 */
[----:B------:R-:W0:Y:S01]  /*0120*/  @!P0 F2F.F64.F32 R6, R12 ;  /* 0x0000000c00068310 */ /* 0x000e220000201800 */
[----:B------:R-:W1:Y:S01]  /*0130*/  @!P0 LDC.64 R10, c[0x0][0x390] ;  /* 0x0000e400ff0a8b82 */ /* 0x000e620000000a00 */
[----:B0-----:R-:W-:-:S08]  /*0140*/  @!P0 DMUL R8, R6, 0.5 ;  /* 0x3fe0000006088828 */ /* 0x001fd00000000000 */
[----:B------:R-:W-:-:S10]  /*0150*/  @!P0 DMUL R8, R6, R8 ;  /* 0x0000000806088228 */ /* 0x000fd40000000000 */
[----:B------:R-:W0:Y:S01]  /*0160*/  @!P0 F2F.F32.F64 R9, R8 ;  /* 0x0000000800098310 */ /* 0x000e220000301000 */
[----:B-1----:R-:W-:-:S05]  /*0170*/  @!P0 IMAD.WIDE R6, R0, 0x4, R10 ;  /* 0x0000000400068825 */ /* 0x002fca00078e020a */
[----:B0-----:R0:W-:Y:S01]  /*0180*/  @!P0 STG.E desc[UR4][R6.64], R9 ;  /* 0x0000000906008986 */ /* 0x0011e2000c101904 */
[----:B------:R-:W-:Y:S05]  /*0190*/  @!P0 EXIT ;  /* 0x000000000000894d */ /* 0x000fea0003800000 */
[----:B------:R-:W-:Y:S01]  /*01a0*/  F2F.F64.F32 R4, |R12| ;  /* 0x4000000c00047310 */ /* 0x000fe20000201800 */
[----:B0-----:R-:W0:Y:S07]  /*01b0*/  LDC.64 R6, c[0x0][0x390] ;  /* 0x0000e400ff067b82 */ /* 0x001e2e0000000a00 */
[----:B------:R-:W1:Y:S02]  /*01c0*/  F2F.F64.F32 R2, UR6 ;  /* 0x0000000600027d10 */ /* 0x000e640008201800 */
[----:B-1----:R-:W-:Y:S01]  /*01d0*/  DFMA R4, R2, -0.5, R4 ;  /* 0xbfe000000204782b */ /* 0x002fe20000000004 */
[----:B0-----:R-:W-:-:S07]  /*01e0*/  IMAD.WIDE R6, R0, 0x4, R6 ;  /* 0x0000000400067825 */ /* 0x001fce00078e0206 */
[----:B------:R-:W-:-:S10]  /*01f0*/  DMUL R4, R2, R4 ;  /* 0x0000000402047228 */ /* 0x000fd40000000000 */
[----:B------:R-:W0:Y:S02]  /*0200*/  F2F.F32.F64 R5, R4 ;  /* 0x0000000400057310 */ /* 0x000e240000301000 */
[----:B0-----:R-:W-:Y:S01]  /*0210*/  STG.E desc[UR4][R6.64], R5 ;  /* 0x0000000506007986 */ /* 0x001fe2000c101904 */
[----:B------:R-:W-:Y:S05]  /*0220*/  EXIT ;  /* 0x000000000000794d */ /* 0x000fea0003800000 */
.L_x_1:
        /* <DEDUP_REMOVED lines=13> */
.L_x_5:


//--------------------- .text._Z12squared_diffPfS_S_i --------------------------
	.section	.text._Z12squared_diffPfS_S_i,"ax",@progbits
	.align	128
        .global         _Z12squared_diffPfS_S_i
        .type           _Z12squared_diffPfS_S_i,@function
        .size           _Z12squared_diffPfS_S_i,(.L_x_6 - _Z12squared_diffPfS_S_i)
        .other          _Z12squared_diffPfS_S_i,@"STO_CUDA_ENTRY STV_DEFAULT"
_Z12squared_diffPfS_S_i:
.text._Z12squared_diffPfS_S_i:
        /* <DEDUP_REMOVED lines=10> */
[----:B------:R-:W2:Y:S08]  /*00a0*/  LDC.64 R4, c[0x0][0x388] ;  /* 0x0000e200ff047b82 */ /* 0x000eb00000000a00 */
[----:B------:R-:W3:Y:S01]  /*00b0*/  LDC.64 R6, c[0x0][0x390] ;  /* 0x0000e400ff067b82 */ /* 0x000ee20000000a00 */
[----:B0-----:R-:W-:-:S06]  /*00c0*/  IMAD.WIDE R2, R9, 0x4, R2 ;  /* 0x0000000409027825 */ /* 0x001fcc00078e0202 */
[----:B-1----:R-:W4:Y:S01]  /*00d0*/  LDG.E R2, desc[UR4][R2.64] ;  /* 0x0000000402027981 */ /* 0x002f22000c1e1900 */
[----:B--2---:R-:W-:-:S06]  /*00e0*/  IMAD.WIDE R4, R9, 0x4, R4 ;  /* 0x0000000409047825 */ /* 0x004fcc00078e0204 */
[----:B------:R-:W4:Y:S01]  /*00f0*/  LDG.E R5, desc[UR4][R4.64] ;  /* 0x0000000404057981 */ /* 0x000f22000c1e1900 */
[----:B---3--:R-:W-:-:S04]  /*0100*/  IMAD.WIDE R6, R9, 0x4, R6 ;  /* 0x0000000409067825 */ /* 0x008fc800078e0206 */
[----:B----4-:R-:W-:-:S04]  /*0110*/  FADD R0, R2, -R5 ;  /* 0x8000000502007221 */ /* 0x010fc80000000000 */
[----:B------:R-:W-:-:S05]  /*0120*/  FMUL R9, R0, R0 ;  /* 0x0000000000097220 */ /* 0x000fca0000400000 */
[----:B------:R-:W-:Y:S01]  /*0130*/  STG.E desc[UR4][R6.64], R9 ;  /* 0x0000000906007986 */ /* 0x000fe2000c101904 */
[----:B------:R-:W-:Y:S05]  /*0140*/  EXIT ;  /* 0x000000000000794d */ /* 0x000fea0003800000 */
.L_x_2:
        /* <DEDUP_REMOVED lines=11> */
.L_x_6:


//--------------------- .text._Z8abs_diffPfS_S_i  --------------------------
	.section	.text._Z8abs_diffPfS_S_i,"ax",@progbits
	.align	128
        .global         _Z8abs_diffPfS_S_i
        .type           _Z8abs_diffPfS_S_i,@function
        .size           _Z8abs_diffPfS_S_i,(.L_x_7 - _Z8abs_diffPfS_S_i)
        .other          _Z8abs_diffPfS_S_i,@"STO_CUDA_ENTRY STV_DEFAULT"
_Z8abs_diffPfS_S_i:
.text._Z8abs_diffPfS_S_i:
        /* <DEDUP_REMOVED lines=18> */
[----:B------:R-:W-:-:S05]  /*0120*/  FADD R9, |R0|, -RZ ;  /* 0x800000ff00097221 */ /* 0x000fca0000000200 */
[----:B------:R-:W-:Y:S01]  /*0130*/  STG.E desc[UR4][R6.64], R9 ;  /* 0x0000000906007986 */ /* 0x000fe2000c101904 */
[----:B------:R-:W-:Y:S05]  /*0140*/  EXIT ;  /* 0x000000000000794d */ /* 0x000fea0003800000 */
.L_x_3:
        /* <DEDUP_REMOVED lines=11> */
.L_x_7:


//--------------------- .nv.shared.reserved.0     --------------------------
	.section	.nv.shared.reserved.0,"aw",@nobits
	.weak		__nv_reservedSMEM_offset_0_alias
	.size		__nv_reservedSMEM_offset_0_alias, 0, 64
	.other		__nv_reservedSMEM_offset_0_alias,@"STO_CUDA_RESERVED_SHARED STV_DEFAULT"
__nv_reservedSMEM_offset_0_alias:
	.zero		0
	.zero		64


//--------------------- .nv.constant0._Z18cross_entropy_lossPfS_S_i --------------------------
	.section	.nv.constant0._Z18cross_entropy_lossPfS_S_i,"a",@progbits
	.sectionflags	@""
	.align	4
.nv.constant0._Z18cross_entropy_lossPfS_S_i:
	.zero		924


//--------------------- .nv.constant0._Z10huber_lossPfS_S_if --------------------------
	.section	.nv.constant0._Z10huber_lossPfS_S_if,"a",@progbits
	.sectionflags	@""
	.align	4
.nv.constant0._Z10huber_lossPfS_S_if:
	.zero		928


//--------------------- .nv.constant0._Z12squared_diffPfS_S_i --------------------------
	.section	.nv.constant0._Z12squared_diffPfS_S_i,"a",@progbits
	.sectionflags	@""
	.align	4
.nv.constant0._Z12squared_diffPfS_S_i:
	.zero		924


//--------------------- .nv.constant0._Z8abs_diffPfS_S_i --------------------------
	.section	.nv.constant0._Z8abs_diffPfS_S_i,"a",@progbits
	.sectionflags	@""
	.align	4
.nv.constant0._Z8abs_diffPfS_S_i:
	.zero		924


//--------------------- SYMBOLS --------------------------

	.type		.nv.reservedSmem.offset0,@object
	.size		.nv.reservedSmem.offset0,0x4
